	.headerflags	@"EF_CUDA_TEXMODE_UNIFIED EF_CUDA_64BIT_ADDRESS EF_CUDA_SM89 EF_CUDA_VIRTUAL_SM(EF_CUDA_SM89)"
	.elftype	@"ET_EXEC"


//--------------------- .nv.info                  --------------------------
	.section	.nv.info,"",@"SHT_CUDA_INFO"
	.align	4


	//----- nvinfo : EIATTR_REGCOUNT
	.align		4
        /*0000*/ 	.byte	0x04, 0x2f
        /*0002*/ 	.short	(.L_1 - .L_0)
	.align		4
.L_0:
        /*0004*/ 	.word	index@(triton__0d1d2de)
        /*0008*/ 	.word	0x00000010


	//----- nvinfo : EIATTR_MAX_STACK_SIZE
	.align		4
.L_1:
        /*000c*/ 	.byte	0x04, 0x23
        /*000e*/ 	.short	(.L_3 - .L_2)
	.align		4
.L_2:
        /*0010*/ 	.word	index@(triton__0d1d2de)
        /*0014*/ 	.word	0x00000000


	//----- nvinfo : EIATTR_MIN_STACK_SIZE
	.align		4
.L_3:
        /*0018*/ 	.byte	0x04, 0x12
        /*001a*/ 	.short	(.L_5 - .L_4)
	.align		4
.L_4:
        /*001c*/ 	.word	index@(triton__0d1d2de)
        /*0020*/ 	.word	0x00000000


	//----- nvinfo : EIATTR_FRAME_SIZE
	.align		4
.L_5:
        /*0024*/ 	.byte	0x04, 0x11
        /*0026*/ 	.short	(.L_7 - .L_6)
	.align		4
.L_6:
        /*0028*/ 	.word	index@(triton__0d1d2de)
        /*002c*/ 	.word	0x00000000
.L_7:


//--------------------- .nv.info.triton__0d1d2de  --------------------------
	.section	.nv.info.triton__0d1d2de,"",@"SHT_CUDA_INFO"
	.align	4


	//----- nvinfo : EIATTR_CUDA_API_VERSION
	.align		4
        /*0000*/ 	.byte	0x04, 0x37
        /*0002*/ 	.short	(.L_9 - .L_8)
.L_8:
        /*0004*/ 	.word	0x0000007b


	//----- nvinfo : EIATTR_PARAM_CBANK
	.align		4
.L_9:
        /*0008*/ 	.byte	0x04, 0x0a
        /*000a*/ 	.short	(.L_11 - .L_10)
	.align		4
.L_10:
        /*000c*/ 	.word	index@(.nv.constant0.triton__0d1d2de)
        /*0010*/ 	.short	0x0160
        /*0012*/ 	.short	0x0014


	//----- nvinfo : EIATTR_CBANK_PARAM_SIZE
	.align		4
.L_11:
        /*0014*/ 	.byte	0x03, 0x19
        /*0016*/ 	.short	0x0014


	//----- nvinfo : EIATTR_KPARAM_INFO
	.align		4
        /*0018*/ 	.byte	0x04, 0x17
        /*001a*/ 	.short	(.L_13 - .L_12)
.L_12:
        /*001c*/ 	.word	0x00000000
        /*0020*/ 	.short	0x0002
        /*0022*/ 	.short	0x0010
        /*0024*/ 	.byte	0x00, 0xf0, 0x11, 0x00


	//----- nvinfo : EIATTR_KPARAM_INFO
	.align		4
.L_13:
        /*0028*/ 	.byte	0x04, 0x17
        /*002a*/ 	.short	(.L_15 - .L_14)
.L_14:
        /*002c*/ 	.word	0x00000000
        /*0030*/ 	.short	0x0001
        /*0032*/ 	.short	0x0008
        /*0034*/ 	.byte	0x00, 0xf0, 0x21, 0x00


	//----- nvinfo : EIATTR_KPARAM_INFO
	.align		4
.L_15:
        /*0038*/ 	.byte	0x04, 0x17
        /*003a*/ 	.short	(.L_17 - .L_16)
.L_16:
        /*003c*/ 	.word	0x00000000
        /*0040*/ 	.short	0x0000
        /*0042*/ 	.short	0x0000
        /*0044*/ 	.byte	0x00, 0xf0, 0x21, 0x00


	//----- nvinfo : EIATTR_MAXREG_COUNT
	.align		4
.L_17:
        /*0048*/ 	.byte	0x03, 0x1b
        /*004a*/ 	.short	0x00ff


	//----- nvinfo : EIATTR_EXIT_INSTR_OFFSETS
	.align		4
        /*004c*/ 	.byte	0x04, 0x1c
        /*004e*/ 	.short	(.L_19 - .L_18)


	//   ....[0]....
.L_18:
        /*0050*/ 	.word	0x000002f0


	//----- nvinfo : EIATTR_MAX_THREADS
	.align		4
.L_19:
        /*0054*/ 	.byte	0x04, 0x05
        /*0056*/ 	.short	(.L_21 - .L_20)
.L_20:
        /*0058*/ 	.word	0x00000080
        /*005c*/ 	.word	0x00000001
        /*0060*/ 	.word	0x00000001
.L_21:


//--------------------- .nv.rel.action            --------------------------
	.section	.nv.rel.action,"",@"SHT_CUDA_RELOCINFO"
	.align	8
	.sectionentsize	8
        /*0000*/ 	.byte	0x73, 0x00, 0x00, 0x00, 0x00, 0x00, 0x00, 0x00, 0x00, 0x00, 0x00, 0x11, 0x25, 0x00, 0x05, 0x36


//--------------------- .nv.constant0.triton__0d1d2de --------------------------
	.section	.nv.constant0.triton__0d1d2de,"a",@progbits
	.align	4
.nv.constant0.triton__0d1d2de:
	.zero		372


//--------------------- .text.triton__0d1d2de     --------------------------
	.section	.text.triton__0d1d2de,"ax",@progbits
	.sectioninfo	@"SHI_REGISTERS=16"
	.align	128
        .global         triton__0d1d2de
        .type           triton__0d1d2de,@function
        .size           triton__0d1d2de,(.L_x_1 - triton__0d1d2de)
        .other          triton__0d1d2de,@"STO_CUDA_ENTRY STV_DEFAULT"
triton__0d1d2de:
.text.triton__0d1d2de:
[----:B------:R-:W-:-:S02]  /*0000*/  IMAD.MOV.U32 R1, RZ, RZ, c[0x0][0x28] ;  /* 0x00000a00ff017624 */ /* 0x000fc400078e00ff */
[----:B------:R-:W0:Y:S01]  /*0010*/  S2R R0, SR_TID.X ;  /* 0x0000000000007919 */ /* 0x000e220000002100 */
[----:B------:R-:W-:Y:S01]  /*0020*/  IMAD.MOV.U32 R13, RZ, RZ, 0x2 ;  /* 0x00000002ff0d7424 */ /* 0x000fe200078e00ff */
[----:B------:R-:W-:Y:S02]  /*0030*/  ULDC.64 UR4, c[0x0][0x118] ;  /* 0x0000460000047ab9 */ /* 0x000fe40000000a00 */
[----:B------:R-:W1:Y:S01]  /*0040*/  S2R R3, SR_CTAID.X ;  /* 0x0000000000037919 */ /* 0x000e620000002500 */
[----:B0-----:R-:W-:-:S05]  /*0050*/  IMAD.SHL.U32 R0, R0, 0x8, RZ ;  /* 0x0000000800007824 */ /* 0x001fca00078e00ff */
[----:B------:R-:W-:-:S05]  /*0060*/  LOP3.LUT R0, R0, 0x3f8, RZ, 0xc0, !PT ;  /* 0x000003f800007812 */ /* 0x000fca00078ec0ff */
[----:B-1----:R-:W-:-:S05]  /*0070*/  IMAD R0, R3, 0x400, R0 ;  /* 0x0000040003007824 */ /* 0x002fca00078e0200 */
[----:B------:R-:W-:-:S04]  /*0080*/  SHF.R.S32.HI R3, RZ, 0x1f, R0 ;  /* 0x0000001fff037819 */ /* 0x000fc80000011400 */
[----:B------:R-:W-:-:S04]  /*0090*/  LEA.HI R3, R3, R0, RZ, 0xb ;  /* 0x0000000003037211 */ /* 0x000fc800078f58ff */
[----:B------:R-:W-:Y:S02]  /*00a0*/  LOP3.LUT R5, R3, 0xf800, RZ, 0xc0, !PT ;  /* 0x0000f80003057812 */ /* 0x000fe400078ec0ff */
[----:B------:R-:W-:-:S03]  /*00b0*/  SHF.R.S32.HI R3, RZ, 0xb, R3 ;  /* 0x0000000bff037819 */ /* 0x000fc60000011403 */
[----:B------:R-:W-:-:S05]  /*00c0*/  IMAD.IADD R5, R0, 0x1, -R5 ;  /* 0x0000000100057824 */ /* 0x000fca00078e0a05 */
[----:B------:R-:W-:-:S04]  /*00d0*/  PRMT R2, R5, 0x9910, RZ ;  /* 0x0000991005027816 */ /* 0x000fc800000000ff */
[----:B------:R-:W-:-:S04]  /*00e0*/  SHF.R.S32.HI R2, RZ, 0xf, R2 ;  /* 0x0000000fff027819 */ /* 0x000fc80000011402 */
[----:B------:R-:W-:-:S04]  /*00f0*/  LOP3.LUT R2, R2, 0xffff, RZ, 0xc0, !PT ;  /* 0x0000ffff02027812 */ /* 0x000fc800078ec0ff */
[----:B------:R-:W-:-:S04]  /*0100*/  LEA.HI R2, R2, R5, RZ, 0x18 ;  /* 0x0000000502027211 */ /* 0x000fc800078fc0ff */
[C---:B------:R-:W-:Y:S02]  /*0110*/  LOP3.LUT R4, R2.reuse, 0xff00, RZ, 0xc0, !PT ;  /* 0x0000ff0002047812 */ /* 0x040fe400078ec0ff */
[----:B------:R-:W-:-:S03]  /*0120*/  PRMT R2, R2, 0x9910, RZ ;  /* 0x0000991002027816 */ /* 0x000fc600000000ff */
[----:B------:R-:W-:Y:S01]  /*0130*/  IMAD.MOV R4, RZ, RZ, -R4 ;  /* 0x000000ffff047224 */ /* 0x000fe200078e0a04 */
[----:B------:R-:W-:-:S04]  /*0140*/  SHF.R.S32.HI R2, RZ, 0x8, R2 ;  /* 0x00000008ff027819 */ /* 0x000fc80000011402 */
[----:B------:R-:W-:Y:S02]  /*0150*/  PRMT R4, R4, 0x7710, RZ ;  /* 0x0000771004047816 */ /* 0x000fe400000000ff */
[----:B------:R-:W-:-:S03]  /*0160*/  LOP3.LUT R2, R2, 0xffff, RZ, 0xc0, !PT ;  /* 0x0000ffff02027812 */ /* 0x000fc600078ec0ff */
[----:B------:R-:W-:-:S05]  /*0170*/  IMAD.IADD R5, R5, 0x1, R4 ;  /* 0x0000000105057824 */ /* 0x000fca00078e0204 */
[----:B------:R-:W-:-:S05]  /*0180*/  PRMT R4, R5, 0x9910, RZ ;  /* 0x0000991005047816 */ /* 0x000fca00000000ff */
[----:B------:R-:W-:-:S04]  /*0190*/  IMAD R3, R3, 0x100, R4 ;  /* 0x0000010003037824 */ /* 0x000fc800078e0204 */
[----:B------:R-:W-:-:S04]  /*01a0*/  IMAD R2, R2, 0x80000, R3 ;  /* 0x0008000002027824 */ /* 0x000fc800078e0203 */
[----:B------:R-:W-:-:S06]  /*01b0*/  IMAD.WIDE R4, R2, R13, c[0x0][0x160] ;  /* 0x0000580002047625 */ /* 0x000fcc00078e020d */
[----:B------:R-:W2:Y:S02]  /*01c0*/  LDG.E.128 R4, [R4.64] ;  /* 0x0000000404047981 */ /* 0x000ea4000c1e1d00 */
[----:B--2---:R-:W-:Y:S01]  /*01d0*/  PRMT R2, R4, 0x7632, R2 ;  /* 0x0000763204027816 */ /* 0x004fe20000000002 */
[----:B------:R-:W-:Y:S01]  /*01e0*/  IMAD.U32 R11, R6, 0x10000, RZ ;  /* 0x00010000060b7824 */ /* 0x000fe200078e00ff */
[C---:B------:R-:W-:Y:S01]  /*01f0*/  PRMT R3, R5.reuse, 0x7632, R3 ;  /* 0x0000763205037816 */ /* 0x040fe20000000003 */
[----:B------:R-:W-:Y:S01]  /*0200*/  IMAD.U32 R9, R4, 0x10000, RZ ;  /* 0x0001000004097824 */ /* 0x000fe200078e00ff */
[----:B------:R-:W-:Y:S01]  /*0210*/  PRMT R8, R6, 0x7632, R8 ;  /* 0x0000763206087816 */ /* 0x000fe20000000008 */
[----:B------:R-:W-:Y:S01]  /*0220*/  IMAD.U32 R10, R5, 0x10000, RZ ;  /* 0x00010000050a7824 */ /* 0x000fe200078e00ff */
[----:B------:R-:W-:Y:S01]  /*0230*/  PRMT R6, R7, 0x7632, R6 ;  /* 0x0000763207067816 */ /* 0x000fe20000000006 */
[----:B------:R-:W-:Y:S02]  /*0240*/  IMAD.U32 R2, R2, 0x10000, RZ ;  /* 0x0001000002027824 */ /* 0x000fe400078e00ff */
[----:B------:R-:W-:-:S02]  /*0250*/  IMAD.U32 R3, R3, 0x10000, RZ ;  /* 0x0001000003037824 */ /* 0x000fc400078e00ff */
[----:B------:R-:W-:Y:S01]  /*0260*/  IMAD.U32 R7, R7, 0x10000, RZ ;  /* 0x0001000007077824 */ /* 0x000fe200078e00ff */
[----:B------:R-:W-:Y:S01]  /*0270*/  F2FP.BF16.F32.PACK_AB R4, R2, R9 ;  /* 0x000000090204723e */ /* 0x000fe200000010ff */
[----:B------:R-:W-:Y:S01]  /*0280*/  IMAD.U32 R8, R8, 0x10000, RZ ;  /* 0x0001000008087824 */ /* 0x000fe200078e00ff */
[----:B------:R-:W-:Y:S01]  /*0290*/  F2FP.BF16.F32.PACK_AB R5, R3, R10 ;  /* 0x0000000a0305723e */ /* 0x000fe200000010ff */
[----:B------:R-:W-:Y:S02]  /*02a0*/  IMAD.U32 R12, R6, 0x10000, RZ ;  /* 0x00010000060c7824 */ /* 0x000fe400078e00ff */
[----:B------:R-:W-:Y:S01]  /*02b0*/  IMAD.WIDE R2, R0, R13, c[0x0][0x168] ;  /* 0x00005a0000027625 */ /* 0x000fe200078e020d */
[----:B------:R-:W-:Y:S02]  /*02c0*/  F2FP.BF16.F32.PACK_AB R6, R8, R11 ;  /* 0x0000000b0806723e */ /* 0x000fe400000010ff */
[----:B------:R-:W-:-:S05]  /*02d0*/  F2FP.BF16.F32.PACK_AB R7, R12, R7 ;  /* 0x000000070c07723e */ /* 0x000fca00000010ff */
[----:B------:R-:W-:Y:S01]  /*02e0*/  STG.E.128 [R2.64], R4 ;  /* 0x0000000402007986 */ /* 0x000fe2000c101d04 */
[----:B------:R-:W-:Y:S05]  /*02f0*/  EXIT ;  /* 0x000000000000794d */ /* 0x000fea0003800000 */
.L_x_0:
[----:B------:R-:W-:-:S00]  /*0300*/  BRA `(.L_x_0) ;  /* 0xfffffff000007947 */ /* 0x000fc0000383ffff */
[----:B------:R-:W-:-:S00]  /*0310*/  NOP ;  /* 0x0000000000007918 */ /* 0x000fc00000000000 */
        /* <DEDUP_REMOVED lines=14> */
.L_x_1:
